	.headerflags	@"EF_CUDA_TEXMODE_UNIFIED EF_CUDA_64BIT_ADDRESS EF_CUDA_ACCELERATORS EF_CUDA_SM90 EF_CUDA_VIRTUAL_SM(EF_CUDA_SM90)"
	.elftype	@"ET_EXEC"


//--------------------- .nv.info                  --------------------------
	.section	.nv.info,"",@"SHT_CUDA_INFO"
	.align	4


	//----- nvinfo : EIATTR_REGCOUNT
	.align		4
        /*0000*/ 	.byte	0x04, 0x2f
        /*0002*/ 	.short	(.L_1 - .L_0)
	.align		4
.L_0:
        /*0004*/ 	.word	index@(triton_poi_fused__unsafe_index_add_convolution_mul_sub_41)
        /*0008*/ 	.word	0x00000020


	//----- nvinfo : EIATTR_MIN_STACK_SIZE
	.align		4
.L_1:
        /*000c*/ 	.byte	0x04, 0x12
        /*000e*/ 	.short	(.L_3 - .L_2)
	.align		4
.L_2:
        /*0010*/ 	.word	index@(triton_poi_fused__unsafe_index_add_convolution_mul_sub_41)
        /*0014*/ 	.word	0x00000000


	//----- nvinfo : EIATTR_FRAME_SIZE
	.align		4
.L_3:
        /*0018*/ 	.byte	0x04, 0x11
        /*001a*/ 	.short	(.L_5 - .L_4)
	.align		4
.L_4:
        /*001c*/ 	.word	index@(triton_poi_fused__unsafe_index_add_convolution_mul_sub_41)
        /*0020*/ 	.word	0x00000000


	//----- nvinfo : EIATTR_MIN_STACK_SIZE
	.align		4
.L_5:
        /*0024*/ 	.byte	0x04, 0x12
        /*0026*/ 	.short	(.L_7 - .L_6)
	.align		4
.L_6:
        /*0028*/ 	.word	index@(triton_poi_fused__unsafe_index_add_convolution_mul_sub_41)
        /*002c*/ 	.word	0x00000000
.L_7:


//--------------------- .nv.info.triton_poi_fused__unsafe_index_add_convolution_mul_sub_41 --------------------------
	.section	.nv.info.triton_poi_fused__unsafe_index_add_convolution_mul_sub_41,"",@"SHT_CUDA_INFO"
	.sectionflags	@""
	.align	4


	//----- nvinfo : EIATTR_CUDA_API_VERSION
	.align		4
        /*0000*/ 	.byte	0x04, 0x37
        /*0002*/ 	.short	(.L_9 - .L_8)
.L_8:
        /*0004*/ 	.word	0x0000007c


	//----- nvinfo : EIATTR_KPARAM_INFO
	.align		4
.L_9:
        /*0008*/ 	.byte	0x04, 0x17
        /*000a*/ 	.short	(.L_11 - .L_10)
.L_10:
        /*000c*/ 	.word	0x00000000
        /*0010*/ 	.short	0x000a
        /*0012*/ 	.short	0x0050
        /*0014*/ 	.byte	0x00, 0xf0, 0x11, 0x00


	//----- nvinfo : EIATTR_KPARAM_INFO
	.align		4
.L_11:
        /*0018*/ 	.byte	0x04, 0x17
        /*001a*/ 	.short	(.L_13 - .L_12)
.L_12:
        /*001c*/ 	.word	0x00000000
        /*0020*/ 	.short	0x0009
        /*0022*/ 	.short	0x0048
        /*0024*/ 	.byte	0x00, 0xf4, 0x21, 0x00


	//----- nvinfo : EIATTR_KPARAM_INFO
	.align		4
.L_13:
        /*0028*/ 	.byte	0x04, 0x17
        /*002a*/ 	.short	(.L_15 - .L_14)
.L_14:
        /*002c*/ 	.word	0x00000000
        /*0030*/ 	.short	0x0008
        /*0032*/ 	.short	0x0040
        /*0034*/ 	.byte	0x00, 0xf4, 0x21, 0x00


	//----- nvinfo : EIATTR_KPARAM_INFO
	.align		4
.L_15:
        /*0038*/ 	.byte	0x04, 0x17
        /*003a*/ 	.short	(.L_17 - .L_16)
.L_16:
        /*003c*/ 	.word	0x00000000
        /*0040*/ 	.short	0x0007
        /*0042*/ 	.short	0x0038
        /*0044*/ 	.byte	0x00, 0xf4, 0x21, 0x00


	//----- nvinfo : EIATTR_KPARAM_INFO
	.align		4
.L_17:
        /*0048*/ 	.byte	0x04, 0x17
        /*004a*/ 	.short	(.L_19 - .L_18)
.L_18:
        /*004c*/ 	.word	0x00000000
        /*0050*/ 	.short	0x0006
        /*0052*/ 	.short	0x0030
        /*0054*/ 	.byte	0x00, 0xf4, 0x21, 0x00


	//----- nvinfo : EIATTR_KPARAM_INFO
	.align		4
.L_19:
        /*0058*/ 	.byte	0x04, 0x17
        /*005a*/ 	.short	(.L_21 - .L_20)
.L_20:
        /*005c*/ 	.word	0x00000000
        /*0060*/ 	.short	0x0005
        /*0062*/ 	.short	0x0028
        /*0064*/ 	.byte	0x00, 0xf4, 0x21, 0x00


	//----- nvinfo : EIATTR_KPARAM_INFO
	.align		4
.L_21:
        /*0068*/ 	.byte	0x04, 0x17
        /*006a*/ 	.short	(.L_23 - .L_22)
.L_22:
        /*006c*/ 	.word	0x00000000
        /*0070*/ 	.short	0x0004
        /*0072*/ 	.short	0x0020
        /*0074*/ 	.byte	0x00, 0xf4, 0x21, 0x00


	//----- nvinfo : EIATTR_KPARAM_INFO
	.align		4
.L_23:
        /*0078*/ 	.byte	0x04, 0x17
        /*007a*/ 	.short	(.L_25 - .L_24)
.L_24:
        /*007c*/ 	.word	0x00000000
        /*0080*/ 	.short	0x0003
        /*0082*/ 	.short	0x0018
        /*0084*/ 	.byte	0x00, 0xf4, 0x21, 0x00


	//----- nvinfo : EIATTR_KPARAM_INFO
	.align		4
.L_25:
        /*0088*/ 	.byte	0x04, 0x17
        /*008a*/ 	.short	(.L_27 - .L_26)
.L_26:
        /*008c*/ 	.word	0x00000000
        /*0090*/ 	.short	0x0002
        /*0092*/ 	.short	0x0010
        /*0094*/ 	.byte	0x00, 0xf4, 0x21, 0x00


	//----- nvinfo : EIATTR_KPARAM_INFO
	.align		4
.L_27:
        /*0098*/ 	.byte	0x04, 0x17
        /*009a*/ 	.short	(.L_29 - .L_28)
.L_28:
        /*009c*/ 	.word	0x00000000
        /*00a0*/ 	.short	0x0001
        /*00a2*/ 	.short	0x0008
        /*00a4*/ 	.byte	0x00, 0xf4, 0x21, 0x00


	//----- nvinfo : EIATTR_KPARAM_INFO
	.align		4
.L_29:
        /*00a8*/ 	.byte	0x04, 0x17
        /*00aa*/ 	.short	(.L_31 - .L_30)
.L_30:
        /*00ac*/ 	.word	0x00000000
        /*00b0*/ 	.short	0x0000
        /*00b2*/ 	.short	0x0000
        /*00b4*/ 	.byte	0x00, 0xf4, 0x21, 0x00


	//----- nvinfo : EIATTR_SPARSE_MMA_MASK
	.align		4
.L_31:
        /*00b8*/ 	.byte	0x03, 0x50
        /*00ba*/ 	.short	0x0000


	//----- nvinfo : EIATTR_MAXREG_COUNT
	.align		4
        /*00bc*/ 	.byte	0x03, 0x1b
        /*00be*/ 	.short	0x00ff


	//----- nvinfo : EIATTR_EXIT_INSTR_OFFSETS
	.align		4
        /*00c0*/ 	.byte	0x04, 0x1c
        /*00c2*/ 	.short	(.L_33 - .L_32)


	//   ....[0]....
.L_32:
        /*00c4*/ 	.word	0x000008b0


	//----- nvinfo : EIATTR_REQNTID
	.align		4
.L_33:
        /*00c8*/ 	.byte	0x04, 0x10
        /*00ca*/ 	.short	(.L_35 - .L_34)
.L_34:
        /*00cc*/ 	.word	0x00000100
        /*00d0*/ 	.word	0x00000001
        /*00d4*/ 	.word	0x00000001


	//----- nvinfo : EIATTR_CBANK_PARAM_SIZE
	.align		4
.L_35:
        /*00d8*/ 	.byte	0x03, 0x19
        /*00da*/ 	.short	0x0054


	//----- nvinfo : EIATTR_PARAM_CBANK
	.align		4
        /*00dc*/ 	.byte	0x04, 0x0a
        /*00de*/ 	.short	(.L_37 - .L_36)
	.align		4
.L_36:
        /*00e0*/ 	.word	index@(.nv.constant0.triton_poi_fused__unsafe_index_add_convolution_mul_sub_41)
        /*00e4*/ 	.short	0x0210
        /*00e6*/ 	.short	0x0054


	//----- nvinfo : EIATTR_SW_WAR
	.align		4
.L_37:
        /*00e8*/ 	.byte	0x04, 0x36
        /*00ea*/ 	.short	(.L_39 - .L_38)
.L_38:
        /*00ec*/ 	.word	0x00000008
.L_39:


//--------------------- .nv.callgraph             --------------------------
	.section	.nv.callgraph,"",@"SHT_CUDA_CALLGRAPH"
	.align	4
	.sectionentsize	8
	.align		4
        /*0000*/ 	.word	0x00000000
	.align		4
        /*0004*/ 	.word	0xffffffff
	.align		4
        /*0008*/ 	.word	0x00000000
	.align		4
        /*000c*/ 	.word	0xfffffffe
	.align		4
        /*0010*/ 	.word	0x00000000
	.align		4
        /*0014*/ 	.word	0xfffffffd
	.align		4
        /*0018*/ 	.word	0x00000000
	.align		4
        /*001c*/ 	.word	0xfffffffc


//--------------------- .text.triton_poi_fused__unsafe_index_add_convolution_mul_sub_41 --------------------------
	.section	.text.triton_poi_fused__unsafe_index_add_convolution_mul_sub_41,"ax",@progbits
	.align	128
        .global         triton_poi_fused__unsafe_index_add_convolution_mul_sub_41
        .type           triton_poi_fused__unsafe_index_add_convolution_mul_sub_41,@function
        .size           triton_poi_fused__unsafe_index_add_convolution_mul_sub_41,(.L_x_1 - triton_poi_fused__unsafe_index_add_convolution_mul_sub_41)
        .other          triton_poi_fused__unsafe_index_add_convolution_mul_sub_41,@"STO_CUDA_ENTRY STV_DEFAULT"
triton_poi_fused__unsafe_index_add_convolution_mul_sub_41:
.text.triton_poi_fused__unsafe_index_add_convolution_mul_sub_41:
[----:B------:R-:W-:Y:S01]  /*0000*/  LDC R1, c[0x0][0x28] ;  /* 0x00000a00ff017b82 */ /* 0x000fe20000000800 */
[----:B------:R-:W1:Y:S07]  /*0010*/  S2R R2, SR_TID.X ;  /* 0x0000000000027919 */ /* 0x000e6e0000002100 */
[----:B------:R-:W2:Y:S01]  /*0020*/  LDC.64 R16, c[0x0][0x210] ;  /* 0x00008400ff107b82 */ /* 0x000ea20000000a00 */
[----:B------:R-:W-:Y:S01]  /*0030*/  ULDC.64 UR4, c[0x0][0x208] ;  /* 0x0000820000047ab9 */ /* 0x000fe20000000a00 */
[----:B------:R-:W-:Y:S01]  /*0040*/  ULDC.64 UR6, c[0x0][0x220] ;  /* 0x0000880000067ab9 */ /* 0x000fe20000000a00 */
[----:B------:R-:W3:Y:S05]  /*0050*/  S2R R0, SR_CTAID.X ;  /* 0x0000000000007919 */ /* 0x000eea0000002500 */
[----:B------:R-:W4:Y:S08]  /*0060*/  LDC.64 R12, c[0x0][0x218] ;  /* 0x00008600ff0c7b82 */ /* 0x000f300000000a00 */
[----:B------:R-:W5:Y:S08]  /*0070*/  LDC.64 R6, c[0x0][0x240] ;  /* 0x00009000ff067b82 */ /* 0x000f700000000a00 */
[----:B------:R-:W4:Y:S01]  /*0080*/  LDC.64 R8, c[0x0][0x230] ;  /* 0x00008c00ff087b82 */ /* 0x000f220000000a00 */
[----:B-1----:R-:W-:-:S05]  /*0090*/  IMAD.SHL.U32 R2, R2, 0x2, RZ ;  /* 0x0000000202027824 */ /* 0x002fca00078e00ff */
[----:B------:R-:W-:-:S05]  /*00a0*/  LOP3.LUT R3, R2, 0x1fe, RZ, 0xc0, !PT ;  /* 0x000001fe02037812 */ /* 0x000fca00078ec0ff */
[----:B---3--:R-:W-:-:S05]  /*00b0*/  IMAD R2, R0, 0x200, R3 ;  /* 0x0000020000027824 */ /* 0x008fca00078e0203 */
[----:B------:R-:W-:-:S04]  /*00c0*/  SHF.R.S32.HI R3, RZ, 0x1f, R2 ;  /* 0x0000001fff037819 */ /* 0x000fc80000011402 */
[----:B------:R-:W-:-:S04]  /*00d0*/  LEA.HI R3, R3, R2, RZ, 0x4 ;  /* 0x0000000203037211 */ /* 0x000fc800078f20ff */
[----:B------:R-:W-:-:S04]  /*00e0*/  SHF.R.S32.HI R4, RZ, 0x4, R3 ;  /* 0x00000004ff047819 */ /* 0x000fc80000011403 */
[----:B------:R-:W-:-:S04]  /*00f0*/  LEA.HI R5, R4, R4, RZ, 0x4 ;  /* 0x0000000404057211 */ /* 0x000fc800078f20ff */
[----:B------:R-:W-:-:S05]  /*0100*/  LOP3.LUT R5, R5, 0xfffffff0, RZ, 0xc0, !PT ;  /* 0xfffffff005057812 */ /* 0x000fca00078ec0ff */
[----:B------:R-:W-:Y:S01]  /*0110*/  IMAD.IADD R4, R4, 0x1, -R5 ;  /* 0x0000000104047824 */ /* 0x000fe200078e0a05 */
[----:B------:R-:W-:-:S03]  /*0120*/  LOP3.LUT R5, R3, 0xfffffff0, RZ, 0xc0, !PT ;  /* 0xfffffff003057812 */ /* 0x000fc600078ec0ff */
[----:B--2---:R-:W-:Y:S01]  /*0130*/  IMAD.WIDE R16, R4, 0x8, R16 ;  /* 0x0000000804107825 */ /* 0x004fe200078e0210 */
[----:B------:R-:W-:-:S05]  /*0140*/  IADD3 R5, R2, -R5, RZ ;  /* 0x8000000502057210 */ /* 0x000fca0007ffe0ff */
[----:B------:R-:W2:Y:S01]  /*0150*/  LDG.E.EL.64 R16, desc[UR4][R16.64] ;  /* 0x0000000410107981 */ /* 0x000ea2000c2e1b00 */
[----:B----4-:R-:W-:-:S04]  /*0160*/  IMAD.WIDE R12, R5, 0x8, R12 ;  /* 0x00000008050c7825 */ /* 0x010fc800078e020c */
[----:B-----5:R-:W-:Y:S02]  /*0170*/  IMAD.WIDE R6, R4, 0x8, R6 ;  /* 0x0000000804067825 */ /* 0x020fe400078e0206 */
[----:B------:R-:W3:Y:S04]  /*0180*/  LDG.E.EL.128 R12, desc[UR4][R12.64] ;  /* 0x000000040c0c7981 */ /* 0x000ee8000c2e1d00 */
[----:B------:R-:W4:Y:S01]  /*0190*/  LDG.E.EL.64 R6, desc[UR4][R6.64] ;  /* 0x0000000406067981 */ /* 0x000f22000c2e1b00 */
[----:B0-----:R-:W-:-:S06]  /*01a0*/  IMAD.WIDE R8, R5, 0x8, R8 ;  /* 0x0000000805087825 */ /* 0x001fcc00078e0208 */
[----:B------:R-:W5:Y:S01]  /*01b0*/  LDG.E.EL.128 R8, desc[UR4][R8.64] ;  /* 0x0000000408087981 */ /* 0x000f62000c2e1d00 */
[----:B--2---:R-:W-:-:S04]  /*01c0*/  SHF.R.U32.HI R3, RZ, 0x1c, R17 ;  /* 0x0000001cff037819 */ /* 0x004fc80000011611 */
[----:B------:R-:W-:Y:S02]  /*01d0*/  LOP3.LUT R3, R3, 0x8, RZ, 0xc0, !PT ;  /* 0x0000000803037812 */ /* 0x000fe400078ec0ff */
[----:B---3--:R-:W-:Y:S02]  /*01e0*/  LEA R23, P1, R12, UR6, 0x2 ;  /* 0x000000060c177c11 */ /* 0x008fe4000f8210ff */
[----:B------:R-:W-:Y:S02]  /*01f0*/  IADD3 R18, P0, R16, R3, RZ ;  /* 0x0000000310127210 */ /* 0x000fe40007f1e0ff */
[----:B------:R-:W-:Y:S02]  /*0200*/  SHF.R.S32.HI R3, RZ, 0x16, R0 ;  /* 0x00000016ff037819 */ /* 0x000fe40000011400 */
[----:B----4-:R-:W-:Y:S01]  /*0210*/  SHF.R.U32.HI R0, RZ, 0x1c, R7 ;  /* 0x0000001cff007819 */ /* 0x010fe20000011607 */
[----:B------:R-:W-:Y:S01]  /*0220*/  IMAD.X R17, RZ, RZ, R17, P0 ;  /* 0x000000ffff117224 */ /* 0x000fe200000e0611 */
[----:B------:R-:W-:-:S02]  /*0230*/  LEA R16, P0, R14, UR6, 0x2 ;  /* 0x000000060e107c11 */ /* 0x000fc4000f8010ff */
[--C-:B------:R-:W-:Y:S02]  /*0240*/  SHF.R.U32.HI R20, RZ, 0x1a, R13.reuse ;  /* 0x0000001aff147819 */ /* 0x100fe4000001160d */
[----:B------:R-:W-:Y:S02]  /*0250*/  LEA.HI.X R12, R12, UR7, R13, 0x2, P1 ;  /* 0x000000070c0c7c11 */ /* 0x000fe400088f140d */
[----:B------:R-:W-:Y:S02]  /*0260*/  SGXT R13, R3, 0x1 ;  /* 0x00000001030d781a */ /* 0x000fe40000000200 */
[--C-:B------:R-:W-:Y:S02]  /*0270*/  SHF.R.U32.HI R19, RZ, 0x1a, R15.reuse ;  /* 0x0000001aff137819 */ /* 0x100fe4000001160f */
[----:B------:R-:W-:Y:S02]  /*0280*/  LEA.HI.X R3, R14, UR7, R15, 0x2, P0 ;  /* 0x000000070e037c11 */ /* 0x000fe400080f140f */
[----:B------:R-:W-:-:S02]  /*0290*/  LOP3.LUT R15, R0, 0x8, RZ, 0xc0, !PT ;  /* 0x00000008000f7812 */ /* 0x000fc400078ec0ff */
[----:B------:R-:W-:Y:S02]  /*02a0*/  LOP3.LUT R0, R20, 0x20, RZ, 0xc0, !PT ;  /* 0x0000002014007812 */ /* 0x000fe400078ec0ff */
[----:B------:R-:W-:Y:S02]  /*02b0*/  IADD3 R20, P2, R6, R15, RZ ;  /* 0x0000000f06147210 */ /* 0x000fe40007f5e0ff */
[----:B------:R-:W0:Y:S01]  /*02c0*/  LDC.64 R14, c[0x0][0x228] ;  /* 0x00008a00ff0e7b82 */ /* 0x000e220000000a00 */
[----:B------:R-:W-:Y:S02]  /*02d0*/  LOP3.LUT R19, R19, 0x20, RZ, 0xc0, !PT ;  /* 0x0000002013137812 */ /* 0x000fe400078ec0ff */
[----:B------:R-:W-:Y:S01]  /*02e0*/  LEA.HI R13, R13, R2, RZ, 0x8 ;  /* 0x000000020d0d7211 */ /* 0x000fe200078f40ff */
[----:B------:R-:W-:Y:S01]  /*02f0*/  IMAD.X R21, RZ, RZ, R7, P2 ;  /* 0x000000ffff157224 */ /* 0x000fe200010e0607 */
[----:B------:R-:W-:Y:S02]  /*0300*/  IADD3 R23, P0, R0, R23, RZ ;  /* 0x0000001700177210 */ /* 0x000fe40007f1e0ff */
[----:B------:R-:W-:-:S02]  /*0310*/  IADD3 R19, P1, R19, R16, RZ ;  /* 0x0000001013137210 */ /* 0x000fc40007f3e0ff */
[C---:B------:R-:W-:Y:S01]  /*0320*/  SHF.L.U64.HI R0, R18.reuse, 0x5, R17 ;  /* 0x0000000512007819 */ /* 0x040fe20000010211 */
[----:B------:R-:W-:Y:S01]  /*0330*/  IMAD.X R7, RZ, RZ, R12, P0 ;  /* 0x000000ffff077224 */ /* 0x000fe200000e060c */
[----:B------:R-:W-:Y:S01]  /*0340*/  SHF.R.S32.HI R13, RZ, 0x8, R13 ;  /* 0x00000008ff0d7819 */ /* 0x000fe2000001140d */
[----:B------:R-:W-:Y:S01]  /*0350*/  IMAD.X R3, RZ, RZ, R3, P1 ;  /* 0x000000ffff037224 */ /* 0x000fe200008e0603 */
[----:B------:R-:W-:Y:S02]  /*0360*/  SHF.L.U32 R18, R18, 0x5, RZ ;  /* 0x0000000512127819 */ /* 0x000fe400000006ff */
[----:B------:R-:W-:Y:S02]  /*0370*/  LEA.HI R6, R13, R13, RZ, 0x7 ;  /* 0x0000000d0d067211 */ /* 0x000fe400078f38ff */
[----:B------:R-:W-:Y:S02]  /*0380*/  IADD3 R24, P0, R18, R23, RZ ;  /* 0x0000001712187210 */ /* 0x000fe40007f1e0ff */
[----:B------:R-:W-:-:S02]  /*0390*/  IADD3 R16, P1, R19, R18, RZ ;  /* 0x0000001213107210 */ /* 0x000fc40007f3e0ff */
[C---:B------:R-:W-:Y:S01]  /*03a0*/  SHF.L.U64.HI R12, R20.reuse, 0x5, R21 ;  /* 0x00000005140c7819 */ /* 0x040fe20000010215 */
[----:B------:R-:W-:Y:S01]  /*03b0*/  IMAD.SHL.U32 R20, R20, 0x20, RZ ;  /* 0x0000002014147824 */ /* 0x000fe200078e00ff */
[----:B------:R-:W-:Y:S01]  /*03c0*/  LOP3.LUT R26, R6, 0xffffff80, RZ, 0xc0, !PT ;  /* 0xffffff80061a7812 */ /* 0x000fe200078ec0ff */
[----:B------:R-:W-:Y:S01]  /*03d0*/  IMAD.X R25, R0, 0x1, R7, P0 ;  /* 0x0000000100197824 */ /* 0x000fe200000e0607 */
[----:B------:R-:W-:Y:S01]  /*03e0*/  IADD3.X R17, R3, R0, RZ, P1, !PT ;  /* 0x0000000003117210 */ /* 0x000fe20000ffe4ff */
[----:B------:R-:W-:Y:S01]  /*03f0*/  IMAD.SHL.U32 R6, R13, 0x40, RZ ;  /* 0x000000400d067824 */ /* 0x000fe200078e00ff */
[----:B-----5:R-:W-:Y:S02]  /*0400*/  SHF.R.U32.HI R27, RZ, 0x1a, R9 ;  /* 0x0000001aff1b7819 */ /* 0x020fe40000011609 */
[----:B------:R-:W-:Y:S01]  /*0410*/  IADD3 R22, P2, R20, R23, RZ ;  /* 0x0000001714167210 */ /* 0x000fe20007f5e0ff */
[----:B------:R-:W-:Y:S01]  /*0420*/  IMAD.WIDE R24, R6, 0x4, R24 ;  /* 0x0000000406187825 */ /* 0x000fe200078e0218 */
[----:B------:R-:W-:-:S02]  /*0430*/  IADD3 R13, R13, -R26, RZ ;  /* 0x8000001a0d0d7210 */ /* 0x000fc40007ffe0ff */
[----:B------:R-:W-:Y:S01]  /*0440*/  SHF.R.U32.HI R21, RZ, 0x1a, R11 ;  /* 0x0000001aff157819 */ /* 0x000fe2000001160b */
[----:B------:R-:W-:Y:S01]  /*0450*/  IMAD.WIDE R16, R6, 0x4, R16 ;  /* 0x0000000406107825 */ /* 0x000fe200078e0210 */
[----:B------:R-:W-:Y:S02]  /*0460*/  LEA R29, P0, R8, UR6, 0x2 ;  /* 0x00000006081d7c11 */ /* 0x000fe4000f8010ff */
[----:B------:R-:W-:Y:S01]  /*0470*/  LOP3.LUT R27, R27, 0x20, RZ, 0xc0, !PT ;  /* 0x000000201b1b7812 */ /* 0x000fe200078ec0ff */
[----:B------:R-:W-:Y:S01]  /*0480*/  IMAD.X R23, R12, 0x1, R7, P2 ;  /* 0x000000010c177824 */ /* 0x000fe200010e0607 */
[----:B------:R-:W-:Y:S01]  /*0490*/  LEA R28, P2, R10, UR6, 0x2 ;  /* 0x000000060a1c7c11 */ /* 0x000fe2000f8410ff */
[----:B0-----:R-:W-:Y:S01]  /*04a0*/  IMAD.WIDE R14, R13, 0x4, R14 ;  /* 0x000000040d0e7825 */ /* 0x001fe200078e020e */
[----:B------:R0:W2:Y:S01]  /*04b0*/  LDG.E.EL R7, desc[UR4][R24.64] ;  /* 0x0000000418077981 */ /* 0x0000a2000c2e1900 */
[----:B------:R-:W-:Y:S02]  /*04c0*/  LOP3.LUT R21, R21, 0x20, RZ, 0xc0, !PT ;  /* 0x0000002015157812 */ /* 0x000fe400078ec0ff */
[----:B------:R-:W-:Y:S01]  /*04d0*/  IMAD.WIDE R22, R6, 0x4, R22 ;  /* 0x0000000406167825 */ /* 0x000fe200078e0216 */
[----:B------:R1:W3:Y:S01]  /*04e0*/  LDG.E.EL R13, desc[UR4][R16.64] ;  /* 0x00000004100d7981 */ /* 0x0002e2000c2e1900 */
[----:B------:R-:W-:-:S03]  /*04f0*/  LEA.HI.X R11, R10, UR7, R11, 0x2, P2 ;  /* 0x000000070a0b7c11 */ /* 0x000fc600090f140b */
[----:B------:R4:W2:Y:S01]  /*0500*/  LDG.E.EL R26, desc[UR4][R14.64] ;  /* 0x000000040e1a7981 */ /* 0x0008a2000c2e1900 */
[----:B0-----:R-:W-:-:S03]  /*0510*/  IADD3 R25, P1, R27, R29, RZ ;  /* 0x0000001d1b197210 */ /* 0x001fc60007f3e0ff */
[----:B------:R-:W5:Y:S01]  /*0520*/  LDG.E.EL R22, desc[UR4][R22.64] ;  /* 0x0000000416167981 */ /* 0x000f62000c2e1900 */
[----:B-1----:R-:W-:Y:S02]  /*0530*/  LEA.HI.X R17, R8, UR7, R9, 0x2, P0 ;  /* 0x0000000708117c11 */ /* 0x002fe400080f1409 */
[----:B------:R-:W0:Y:S01]  /*0540*/  LDC.64 R8, c[0x0][0x238] ;  /* 0x00008e00ff087b82 */ /* 0x000e220000000a00 */
[----:B------:R-:W-:Y:S02]  /*0550*/  IADD3 R21, P0, R21, R28, RZ ;  /* 0x0000001c15157210 */ /* 0x000fe40007f1e0ff */
[----:B------:R-:W-:Y:S01]  /*0560*/  IMAD.X R17, RZ, RZ, R17, P1 ;  /* 0x000000ffff117224 */ /* 0x000fe200008e0611 */
[----:B------:R-:W-:Y:S02]  /*0570*/  IADD3 R10, P3, R20, R19, RZ ;  /* 0x00000013140a7210 */ /* 0x000fe40007f7e0ff */
[----:B----4-:R-:W-:Y:S02]  /*0580*/  IADD3 R14, P1, R25, R18, RZ ;  /* 0x00000012190e7210 */ /* 0x010fe40007f3e0ff */
[----:B------:R-:W-:-:S02]  /*0590*/  IADD3 R16, P4, R20, R25, RZ ;  /* 0x0000001914107210 */ /* 0x000fc40007f9e0ff */
[----:B------:R-:W-:Y:S01]  /*05a0*/  IADD3 R18, P2, R21, R18, RZ ;  /* 0x0000001215127210 */ /* 0x000fe20007f5e0ff */
[----:B------:R-:W1:Y:S01]  /*05b0*/  LDC.64 R24, c[0x0][0x248] ;  /* 0x00009200ff187b82 */ /* 0x000e620000000a00 */
[----:B------:R-:W-:Y:S01]  /*05c0*/  IADD3 R20, P5, R20, R21, RZ ;  /* 0x0000001514147210 */ /* 0x000fe20007fbe0ff */
[----:B------:R-:W-:Y:S01]  /*05d0*/  IMAD.X R21, RZ, RZ, R11, P0 ;  /* 0x000000ffff157224 */ /* 0x000fe200000e060b */
[----:B------:R-:W-:Y:S01]  /*05e0*/  IADD3.X R11, R12, R3, RZ, P3, !PT ;  /* 0x000000030c0b7210 */ /* 0x000fe20001ffe4ff */
[----:B------:R-:W-:Y:S02]  /*05f0*/  IMAD.X R15, R17, 0x1, R0, P1 ;  /* 0x00000001110f7824 */ /* 0x000fe400008e0600 */
[C---:B------:R-:W-:Y:S01]  /*0600*/  IMAD.X R17, R12.reuse, 0x1, R17, P4 ;  /* 0x000000010c117824 */ /* 0x040fe200020e0611 */
[----:B------:R-:W-:Y:S01]  /*0610*/  IADD3.X R19, R21, R0, RZ, P2, !PT ;  /* 0x0000000015137210 */ /* 0x000fe200017fe4ff */
[----:B------:R-:W-:Y:S02]  /*0620*/  IMAD.X R21, R12, 0x1, R21, P5 ;  /* 0x000000010c157824 */ /* 0x000fe400028e0615 */
[----:B------:R-:W-:-:S04]  /*0630*/  IMAD.WIDE R14, R6, 0x4, R14 ;  /* 0x00000004060e7825 */ /* 0x000fc800078e020e */
[C---:B------:R-:W-:Y:S02]  /*0640*/  IMAD.WIDE R16, R6.reuse, 0x4, R16 ;  /* 0x0000000406107825 */ /* 0x040fe400078e0210 */
[----:B------:R-:W4:Y:S02]  /*0650*/  LDG.E.EL R15, desc[UR4][R14.64] ;  /* 0x000000040e0f7981 */ /* 0x000f24000c2e1900 */
[C---:B------:R-:W-:Y:S02]  /*0660*/  IMAD.WIDE R10, R6.reuse, 0x4, R10 ;  /* 0x00000004060a7825 */ /* 0x040fe400078e020a */
[----:B------:R-:W4:Y:S02]  /*0670*/  LDG.E.EL R17, desc[UR4][R16.64] ;  /* 0x0000000410117981 */ /* 0x000f24000c2e1900 */
[C---:B------:R-:W-:Y:S02]  /*0680*/  IMAD.WIDE R18, R6.reuse, 0x4, R18 ;  /* 0x0000000406127825 */ /* 0x040fe400078e0212 */
[----:B------:R0:W4:Y:S02]  /*0690*/  LDG.E.EL R11, desc[UR4][R10.64] ;  /* 0x000000040a0b7981 */ /* 0x000124000c2e1900 */
[----:B------:R-:W-:-:S02]  /*06a0*/  IMAD.WIDE R20, R6, 0x4, R20 ;  /* 0x0000000406147825 */ /* 0x000fc400078e0214 */
[----:B------:R-:W4:Y:S02]  /*06b0*/  LDG.E.EL R19, desc[UR4][R18.64] ;  /* 0x0000000412137981 */ /* 0x000f24000c2e1900 */
[----:B0-----:R-:W-:Y:S02]  /*06c0*/  IMAD.WIDE R8, R5, 0x4, R8 ;  /* 0x0000000405087825 */ /* 0x001fe400078e0208 */
[----:B------:R-:W4:Y:S04]  /*06d0*/  LDG.E.EL R21, desc[UR4][R20.64] ;  /* 0x0000000414157981 */ /* 0x000f28000c2e1900 */
[----:B------:R-:W4:Y:S01]  /*06e0*/  LDG.E.EL.64 R8, desc[UR4][R8.64] ;  /* 0x0000000408087981 */ /* 0x000f22000c2e1b00 */
[----:B-1----:R-:W-:Y:S02]  /*06f0*/  IMAD.WIDE R28, R4, 0x4, R24 ;  /* 0x00000004041c7825 */ /* 0x002fe400078e0218 */
[----:B------:R-:W0:Y:S03]  /*0700*/  LDC.64 R4, c[0x0][0x250] ;  /* 0x00009400ff047b82 */ /* 0x000e260000000a00 */
[----:B------:R-:W4:Y:S05]  /*0710*/  LDG.E.EL R0, desc[UR4][R28.64] ;  /* 0x000000041c007981 */ /* 0x000f2a000c2e1900 */
[----:B------:R-:W1:Y:S01]  /*0720*/  LDC.64 R24, c[0x0][0x258] ;  /* 0x00009600ff187b82 */ /* 0x000e620000000a00 */
[----:B0-----:R-:W-:-:S04]  /*0730*/  IMAD.WIDE R4, R2, 0x4, R4 ;  /* 0x0000000402047825 */ /* 0x001fc800078e0204 */
[----:B-1----:R-:W-:-:S04]  /*0740*/  IMAD.WIDE R24, R2, 0x4, R24 ;  /* 0x0000000402187825 */ /* 0x002fc800078e0218 */
[C---:B--2---:R-:W-:Y:S01]  /*0750*/  FADD R7, R26.reuse, R7 ;  /* 0x000000071a077221 */ /* 0x044fe20000000000 */
[C---:B---3--:R-:W-:Y:S01]  /*0760*/  FADD R12, R26.reuse, R13 ;  /* 0x0000000d1a0c7221 */ /* 0x048fe20000000000 */
[C---:B-----5:R-:W-:Y:S01]  /*0770*/  FADD R3, R26.reuse, R22 ;  /* 0x000000161a037221 */ /* 0x060fe20000000000 */
[C---:B----4-:R-:W-:Y:S01]  /*0780*/  FADD R6, R26.reuse, R15 ;  /* 0x0000000f1a067221 */ /* 0x050fe20000000000 */
[----:B------:R-:W-:-:S03]  /*0790*/  FADD R10, R26, R17 ;  /* 0x000000111a0a7221 */ /* 0x000fc60000000000 */
[----:B------:R-:W-:Y:S01]  /*07a0*/  FADD R6, -R7, R6 ;  /* 0x0000000607067221 */ /* 0x000fe20000000100 */
[C---:B------:R-:W-:Y:S01]  /*07b0*/  FADD R14, R26.reuse, R11 ;  /* 0x0000000b1a0e7221 */ /* 0x040fe20000000000 */
[C---:B------:R-:W-:Y:S01]  /*07c0*/  FADD R19, R26.reuse, R19 ;  /* 0x000000131a137221 */ /* 0x040fe20000000000 */
[----:B------:R-:W-:Y:S01]  /*07d0*/  FADD R21, R26, R21 ;  /* 0x000000151a157221 */ /* 0x000fe20000000000 */
[----:B------:R-:W-:Y:S02]  /*07e0*/  FADD R10, -R3, R10 ;  /* 0x0000000a030a7221 */ /* 0x000fe40000000100 */
[----:B------:R-:W-:Y:S01]  /*07f0*/  FADD R19, -R12, R19 ;  /* 0x000000130c137221 */ /* 0x000fe20000000100 */
[----:B------:R-:W-:Y:S01]  /*0800*/  FADD R21, -R14, R21 ;  /* 0x000000150e157221 */ /* 0x000fe20000000100 */
[C---:B------:R-:W-:Y:S01]  /*0810*/  FFMA R6, R8.reuse, R6, R7 ;  /* 0x0000000608067223 */ /* 0x040fe20000000007 */
[----:B------:R-:W-:Y:S01]  /*0820*/  FFMA R3, R8, R10, R3 ;  /* 0x0000000a08037223 */ /* 0x000fe20000000003 */
[C---:B------:R-:W-:Y:S01]  /*0830*/  FFMA R7, R9.reuse, R19, R12 ;  /* 0x0000001309077223 */ /* 0x040fe2000000000c */
[----:B------:R-:W-:-:S02]  /*0840*/  FFMA R14, R9, R21, R14 ;  /* 0x00000015090e7223 */ /* 0x000fc4000000000e */
[----:B------:R-:W-:Y:S02]  /*0850*/  FADD R3, -R6, R3 ;  /* 0x0000000306037221 */ /* 0x000fe40000000100 */
[----:B------:R-:W-:Y:S02]  /*0860*/  FADD R9, -R7, R14 ;  /* 0x0000000e07097221 */ /* 0x000fe40000000100 */
[C---:B------:R-:W-:Y:S02]  /*0870*/  FMUL R8, R0.reuse, R3 ;  /* 0x0000000300087220 */ /* 0x040fe40000400000 */
[----:B------:R-:W-:Y:S01]  /*0880*/  FMUL R9, R0, R9 ;  /* 0x0000000900097220 */ /* 0x000fe20000400000 */
[----:B------:R-:W-:Y:S04]  /*0890*/  STG.E.64 desc[UR4][R4.64], R6 ;  /* 0x0000000604007986 */ /* 0x000fe8000c101b04 */
[----:B------:R-:W-:Y:S01]  /*08a0*/  STG.E.64 desc[UR4][R24.64], R8 ;  /* 0x0000000818007986 */ /* 0x000fe2000c101b04 */
[----:B------:R-:W-:Y:S05]  /*08b0*/  EXIT ;  /* 0x000000000000794d */ /* 0x000fea0003800000 */
.L_x_0:
[----:B------:R-:W-:-:S00]  /*08c0*/  BRA `(.L_x_0) ;  /* 0xfffffffc00fc7947 */ /* 0x000fc0000383ffff */
[----:B------:R-:W-:-:S00]  /*08d0*/  NOP ;  /* 0x0000000000007918 */ /* 0x000fc00000000000 */
        /* <DEDUP_REMOVED lines=10> */
.L_x_1:


//--------------------- .nv.constant0.triton_poi_fused__unsafe_index_add_convolution_mul_sub_41 --------------------------
	.section	.nv.constant0.triton_poi_fused__unsafe_index_add_convolution_mul_sub_41,"a",@progbits
	.sectionflags	@""
	.align	4
.nv.constant0.triton_poi_fused__unsafe_index_add_convolution_mul_sub_41:
	.zero		612
